//
// Generated by NVIDIA NVVM Compiler
//
// Compiler Build ID: CL-36424714
// Cuda compilation tools, release 13.0, V13.0.88
// Based on NVVM 20.0.0
//

.version 9.0
.target sm_100
.address_size 64

	// .globl	_Z4_mulmmPiS_S_S_

.visible .entry _Z4_mulmmPiS_S_S_(
	.param .u64 _Z4_mulmmPiS_S_S__param_0,
	.param .u64 _Z4_mulmmPiS_S_S__param_1,
	.param .u64 .ptr .align 1 _Z4_mulmmPiS_S_S__param_2,
	.param .u64 .ptr .align 1 _Z4_mulmmPiS_S_S__param_3,
	.param .u64 .ptr .align 1 _Z4_mulmmPiS_S_S__param_4,
	.param .u64 .ptr .align 1 _Z4_mulmmPiS_S_S__param_5
)
{
	.reg .pred 	%p<12>;
	.reg .b32 	%r<121>;
	.reg .b64 	%rd<141>;

	ld.param.u64 	%rd16, [_Z4_mulmmPiS_S_S__param_0];
	ld.param.u64 	%rd14, [_Z4_mulmmPiS_S_S__param_1];
	ld.param.u64 	%rd17, [_Z4_mulmmPiS_S_S__param_2];
	ld.param.u64 	%rd18, [_Z4_mulmmPiS_S_S__param_3];
	ld.param.u64 	%rd15, [_Z4_mulmmPiS_S_S__param_4];
	ld.param.u64 	%rd19, [_Z4_mulmmPiS_S_S__param_5];
	cvta.to.global.u64 	%rd1, %rd19;
	cvta.to.global.u64 	%rd2, %rd18;
	cvta.to.global.u64 	%rd3, %rd17;
	mov.u32 	%r1, %ctaid.x;
	mov.u32 	%r2, %ntid.x;
	mov.u32 	%r3, %tid.x;
	mad.lo.s32 	%r4, %r1, %r2, %r3;
	bar.sync 	0;
	cvt.s64.s32 	%rd4, %r4;
	setp.le.u64 	%p1, %rd16, %rd4;
	setp.eq.s64 	%p2, %rd14, 0;
	or.pred  	%p3, %p1, %p2;
	@%p3 bra 	$L__BB0_12;
	cvta.to.global.u64 	%rd20, %rd15;
	shl.b64 	%rd21, %rd4, 2;
	add.s64 	%rd5, %rd20, %rd21;
	add.s64 	%rd22, %rd14, -1;
	and.b64  	%rd6, %rd14, 15;
	setp.lt.u64 	%p4, %rd22, 15;
	@%p4 bra 	$L__BB0_4;
	and.b64  	%rd139, %rd14, -16;
$L__BB0_3:
	.pragma "nounroll";
	ld.global.u32 	%r5, [%rd5];
	mul.wide.s32 	%rd23, %r5, 4;
	add.s64 	%rd24, %rd3, %rd23;
	ld.global.u32 	%r6, [%rd24];
	add.s64 	%rd25, %rd2, %rd23;
	ld.global.u32 	%r7, [%rd25];
	mul.lo.s32 	%r8, %r7, %r6;
	add.s64 	%rd26, %rd1, %rd23;
	st.global.u32 	[%rd26], %r8;
	ld.global.u32 	%r9, [%rd5];
	mul.wide.s32 	%rd27, %r9, 4;
	add.s64 	%rd28, %rd3, %rd27;
	ld.global.u32 	%r10, [%rd28];
	add.s64 	%rd29, %rd2, %rd27;
	ld.global.u32 	%r11, [%rd29];
	mul.lo.s32 	%r12, %r11, %r10;
	add.s64 	%rd30, %rd1, %rd27;
	st.global.u32 	[%rd30], %r12;
	ld.global.u32 	%r13, [%rd5];
	mul.wide.s32 	%rd31, %r13, 4;
	add.s64 	%rd32, %rd3, %rd31;
	ld.global.u32 	%r14, [%rd32];
	add.s64 	%rd33, %rd2, %rd31;
	ld.global.u32 	%r15, [%rd33];
	mul.lo.s32 	%r16, %r15, %r14;
	add.s64 	%rd34, %rd1, %rd31;
	st.global.u32 	[%rd34], %r16;
	ld.global.u32 	%r17, [%rd5];
	mul.wide.s32 	%rd35, %r17, 4;
	add.s64 	%rd36, %rd3, %rd35;
	ld.global.u32 	%r18, [%rd36];
	add.s64 	%rd37, %rd2, %rd35;
	ld.global.u32 	%r19, [%rd37];
	mul.lo.s32 	%r20, %r19, %r18;
	add.s64 	%rd38, %rd1, %rd35;
	st.global.u32 	[%rd38], %r20;
	ld.global.u32 	%r21, [%rd5];
	mul.wide.s32 	%rd39, %r21, 4;
	add.s64 	%rd40, %rd3, %rd39;
	ld.global.u32 	%r22, [%rd40];
	add.s64 	%rd41, %rd2, %rd39;
	ld.global.u32 	%r23, [%rd41];
	mul.lo.s32 	%r24, %r23, %r22;
	add.s64 	%rd42, %rd1, %rd39;
	st.global.u32 	[%rd42], %r24;
	ld.global.u32 	%r25, [%rd5];
	mul.wide.s32 	%rd43, %r25, 4;
	add.s64 	%rd44, %rd3, %rd43;
	ld.global.u32 	%r26, [%rd44];
	add.s64 	%rd45, %rd2, %rd43;
	ld.global.u32 	%r27, [%rd45];
	mul.lo.s32 	%r28, %r27, %r26;
	add.s64 	%rd46, %rd1, %rd43;
	st.global.u32 	[%rd46], %r28;
	ld.global.u32 	%r29, [%rd5];
	mul.wide.s32 	%rd47, %r29, 4;
	add.s64 	%rd48, %rd3, %rd47;
	ld.global.u32 	%r30, [%rd48];
	add.s64 	%rd49, %rd2, %rd47;
	ld.global.u32 	%r31, [%rd49];
	mul.lo.s32 	%r32, %r31, %r30;
	add.s64 	%rd50, %rd1, %rd47;
	st.global.u32 	[%rd50], %r32;
	ld.global.u32 	%r33, [%rd5];
	mul.wide.s32 	%rd51, %r33, 4;
	add.s64 	%rd52, %rd3, %rd51;
	ld.global.u32 	%r34, [%rd52];
	add.s64 	%rd53, %rd2, %rd51;
	ld.global.u32 	%r35, [%rd53];
	mul.lo.s32 	%r36, %r35, %r34;
	add.s64 	%rd54, %rd1, %rd51;
	st.global.u32 	[%rd54], %r36;
	ld.global.u32 	%r37, [%rd5];
	mul.wide.s32 	%rd55, %r37, 4;
	add.s64 	%rd56, %rd3, %rd55;
	ld.global.u32 	%r38, [%rd56];
	add.s64 	%rd57, %rd2, %rd55;
	ld.global.u32 	%r39, [%rd57];
	mul.lo.s32 	%r40, %r39, %r38;
	add.s64 	%rd58, %rd1, %rd55;
	st.global.u32 	[%rd58], %r40;
	ld.global.u32 	%r41, [%rd5];
	mul.wide.s32 	%rd59, %r41, 4;
	add.s64 	%rd60, %rd3, %rd59;
	ld.global.u32 	%r42, [%rd60];
	add.s64 	%rd61, %rd2, %rd59;
	ld.global.u32 	%r43, [%rd61];
	mul.lo.s32 	%r44, %r43, %r42;
	add.s64 	%rd62, %rd1, %rd59;
	st.global.u32 	[%rd62], %r44;
	ld.global.u32 	%r45, [%rd5];
	mul.wide.s32 	%rd63, %r45, 4;
	add.s64 	%rd64, %rd3, %rd63;
	ld.global.u32 	%r46, [%rd64];
	add.s64 	%rd65, %rd2, %rd63;
	ld.global.u32 	%r47, [%rd65];
	mul.lo.s32 	%r48, %r47, %r46;
	add.s64 	%rd66, %rd1, %rd63;
	st.global.u32 	[%rd66], %r48;
	ld.global.u32 	%r49, [%rd5];
	mul.wide.s32 	%rd67, %r49, 4;
	add.s64 	%rd68, %rd3, %rd67;
	ld.global.u32 	%r50, [%rd68];
	add.s64 	%rd69, %rd2, %rd67;
	ld.global.u32 	%r51, [%rd69];
	mul.lo.s32 	%r52, %r51, %r50;
	add.s64 	%rd70, %rd1, %rd67;
	st.global.u32 	[%rd70], %r52;
	ld.global.u32 	%r53, [%rd5];
	mul.wide.s32 	%rd71, %r53, 4;
	add.s64 	%rd72, %rd3, %rd71;
	ld.global.u32 	%r54, [%rd72];
	add.s64 	%rd73, %rd2, %rd71;
	ld.global.u32 	%r55, [%rd73];
	mul.lo.s32 	%r56, %r55, %r54;
	add.s64 	%rd74, %rd1, %rd71;
	st.global.u32 	[%rd74], %r56;
	ld.global.u32 	%r57, [%rd5];
	mul.wide.s32 	%rd75, %r57, 4;
	add.s64 	%rd76, %rd3, %rd75;
	ld.global.u32 	%r58, [%rd76];
	add.s64 	%rd77, %rd2, %rd75;
	ld.global.u32 	%r59, [%rd77];
	mul.lo.s32 	%r60, %r59, %r58;
	add.s64 	%rd78, %rd1, %rd75;
	st.global.u32 	[%rd78], %r60;
	ld.global.u32 	%r61, [%rd5];
	mul.wide.s32 	%rd79, %r61, 4;
	add.s64 	%rd80, %rd3, %rd79;
	ld.global.u32 	%r62, [%rd80];
	add.s64 	%rd81, %rd2, %rd79;
	ld.global.u32 	%r63, [%rd81];
	mul.lo.s32 	%r64, %r63, %r62;
	add.s64 	%rd82, %rd1, %rd79;
	st.global.u32 	[%rd82], %r64;
	ld.global.u32 	%r65, [%rd5];
	mul.wide.s32 	%rd83, %r65, 4;
	add.s64 	%rd84, %rd3, %rd83;
	ld.global.u32 	%r66, [%rd84];
	add.s64 	%rd85, %rd2, %rd83;
	ld.global.u32 	%r67, [%rd85];
	mul.lo.s32 	%r68, %r67, %r66;
	add.s64 	%rd86, %rd1, %rd83;
	st.global.u32 	[%rd86], %r68;
	add.s64 	%rd139, %rd139, -16;
	setp.ne.s64 	%p5, %rd139, 0;
	@%p5 bra 	$L__BB0_3;
$L__BB0_4:
	setp.eq.s64 	%p6, %rd6, 0;
	@%p6 bra 	$L__BB0_12;
	and.b64  	%rd10, %rd14, 7;
	setp.lt.u64 	%p7, %rd6, 8;
	@%p7 bra 	$L__BB0_7;
	ld.global.u32 	%r69, [%rd5];
	mul.wide.s32 	%rd87, %r69, 4;
	add.s64 	%rd88, %rd3, %rd87;
	ld.global.u32 	%r70, [%rd88];
	add.s64 	%rd89, %rd2, %rd87;
	ld.global.u32 	%r71, [%rd89];
	mul.lo.s32 	%r72, %r71, %r70;
	add.s64 	%rd90, %rd1, %rd87;
	st.global.u32 	[%rd90], %r72;
	ld.global.u32 	%r73, [%rd5];
	mul.wide.s32 	%rd91, %r73, 4;
	add.s64 	%rd92, %rd3, %rd91;
	ld.global.u32 	%r74, [%rd92];
	add.s64 	%rd93, %rd2, %rd91;
	ld.global.u32 	%r75, [%rd93];
	mul.lo.s32 	%r76, %r75, %r74;
	add.s64 	%rd94, %rd1, %rd91;
	st.global.u32 	[%rd94], %r76;
	ld.global.u32 	%r77, [%rd5];
	mul.wide.s32 	%rd95, %r77, 4;
	add.s64 	%rd96, %rd3, %rd95;
	ld.global.u32 	%r78, [%rd96];
	add.s64 	%rd97, %rd2, %rd95;
	ld.global.u32 	%r79, [%rd97];
	mul.lo.s32 	%r80, %r79, %r78;
	add.s64 	%rd98, %rd1, %rd95;
	st.global.u32 	[%rd98], %r80;
	ld.global.u32 	%r81, [%rd5];
	mul.wide.s32 	%rd99, %r81, 4;
	add.s64 	%rd100, %rd3, %rd99;
	ld.global.u32 	%r82, [%rd100];
	add.s64 	%rd101, %rd2, %rd99;
	ld.global.u32 	%r83, [%rd101];
	mul.lo.s32 	%r84, %r83, %r82;
	add.s64 	%rd102, %rd1, %rd99;
	st.global.u32 	[%rd102], %r84;
	ld.global.u32 	%r85, [%rd5];
	mul.wide.s32 	%rd103, %r85, 4;
	add.s64 	%rd104, %rd3, %rd103;
	ld.global.u32 	%r86, [%rd104];
	add.s64 	%rd105, %rd2, %rd103;
	ld.global.u32 	%r87, [%rd105];
	mul.lo.s32 	%r88, %r87, %r86;
	add.s64 	%rd106, %rd1, %rd103;
	st.global.u32 	[%rd106], %r88;
	ld.global.u32 	%r89, [%rd5];
	mul.wide.s32 	%rd107, %r89, 4;
	add.s64 	%rd108, %rd3, %rd107;
	ld.global.u32 	%r90, [%rd108];
	add.s64 	%rd109, %rd2, %rd107;
	ld.global.u32 	%r91, [%rd109];
	mul.lo.s32 	%r92, %r91, %r90;
	add.s64 	%rd110, %rd1, %rd107;
	st.global.u32 	[%rd110], %r92;
	ld.global.u32 	%r93, [%rd5];
	mul.wide.s32 	%rd111, %r93, 4;
	add.s64 	%rd112, %rd3, %rd111;
	ld.global.u32 	%r94, [%rd112];
	add.s64 	%rd113, %rd2, %rd111;
	ld.global.u32 	%r95, [%rd113];
	mul.lo.s32 	%r96, %r95, %r94;
	add.s64 	%rd114, %rd1, %rd111;
	st.global.u32 	[%rd114], %r96;
	ld.global.u32 	%r97, [%rd5];
	mul.wide.s32 	%rd115, %r97, 4;
	add.s64 	%rd116, %rd3, %rd115;
	ld.global.u32 	%r98, [%rd116];
	add.s64 	%rd117, %rd2, %rd115;
	ld.global.u32 	%r99, [%rd117];
	mul.lo.s32 	%r100, %r99, %r98;
	add.s64 	%rd118, %rd1, %rd115;
	st.global.u32 	[%rd118], %r100;
$L__BB0_7:
	setp.eq.s64 	%p8, %rd10, 0;
	@%p8 bra 	$L__BB0_12;
	and.b64  	%rd140, %rd14, 3;
	setp.lt.u64 	%p9, %rd10, 4;
	@%p9 bra 	$L__BB0_10;
	ld.global.u32 	%r101, [%rd5];
	mul.wide.s32 	%rd119, %r101, 4;
	add.s64 	%rd120, %rd3, %rd119;
	ld.global.u32 	%r102, [%rd120];
	add.s64 	%rd121, %rd2, %rd119;
	ld.global.u32 	%r103, [%rd121];
	mul.lo.s32 	%r104, %r103, %r102;
	add.s64 	%rd122, %rd1, %rd119;
	st.global.u32 	[%rd122], %r104;
	ld.global.u32 	%r105, [%rd5];
	mul.wide.s32 	%rd123, %r105, 4;
	add.s64 	%rd124, %rd3, %rd123;
	ld.global.u32 	%r106, [%rd124];
	add.s64 	%rd125, %rd2, %rd123;
	ld.global.u32 	%r107, [%rd125];
	mul.lo.s32 	%r108, %r107, %r106;
	add.s64 	%rd126, %rd1, %rd123;
	st.global.u32 	[%rd126], %r108;
	ld.global.u32 	%r109, [%rd5];
	mul.wide.s32 	%rd127, %r109, 4;
	add.s64 	%rd128, %rd3, %rd127;
	ld.global.u32 	%r110, [%rd128];
	add.s64 	%rd129, %rd2, %rd127;
	ld.global.u32 	%r111, [%rd129];
	mul.lo.s32 	%r112, %r111, %r110;
	add.s64 	%rd130, %rd1, %rd127;
	st.global.u32 	[%rd130], %r112;
	ld.global.u32 	%r113, [%rd5];
	mul.wide.s32 	%rd131, %r113, 4;
	add.s64 	%rd132, %rd3, %rd131;
	ld.global.u32 	%r114, [%rd132];
	add.s64 	%rd133, %rd2, %rd131;
	ld.global.u32 	%r115, [%rd133];
	mul.lo.s32 	%r116, %r115, %r114;
	add.s64 	%rd134, %rd1, %rd131;
	st.global.u32 	[%rd134], %r116;
$L__BB0_10:
	setp.eq.s64 	%p10, %rd140, 0;
	@%p10 bra 	$L__BB0_12;
$L__BB0_11:
	.pragma "nounroll";
	ld.global.u32 	%r117, [%rd5];
	mul.wide.s32 	%rd135, %r117, 4;
	add.s64 	%rd136, %rd3, %rd135;
	ld.global.u32 	%r118, [%rd136];
	add.s64 	%rd137, %rd2, %rd135;
	ld.global.u32 	%r119, [%rd137];
	mul.lo.s32 	%r120, %r119, %r118;
	add.s64 	%rd138, %rd1, %rd135;
	st.global.u32 	[%rd138], %r120;
	add.s64 	%rd140, %rd140, -1;
	setp.ne.s64 	%p11, %rd140, 0;
	@%p11 bra 	$L__BB0_11;
$L__BB0_12:
	ret;

}


// ===== COMPILED SASS (sm_100) =====

	.target	sm_100

	.elftype	@"ET_EXEC"


//--------------------- .note.nv.tkinfo           --------------------------
	.section	.note.nv.tkinfo,"",@"SHT_NOTE"
	.sectionflags	@"SHF_NOTE_NV_TKINFO"
	.tkinfo
        /*0018*/ 	.word	0x00000002
        /*0030*/ 	.string	""
        /*0030*/ 	.string	"ptxas"
        /*0030*/ 	.string	"Cuda compilation tools, release 13.0, V13.0.88"
        /*0030*/ 	.string	"Build cuda_13.0.r13.0/compiler.36424714_0"
        /*0030*/ 	.string	"-arch sm_100 -m 64 "



//--------------------- .note.nv.cuinfo           --------------------------
	.section	.note.nv.cuinfo,"",@"SHT_NOTE"
	.sectionflags	@"SHF_NOTE_NV_CUINFO"
        /*0018*/ 	.short	0x0002
        /*001a*/ 	.short	0x0064
        /*001c*/ 	.short	0x0082
	.zero		2


//--------------------- .nv.info                  --------------------------
	.section	.nv.info,"",@"SHT_CUDA_INFO"
	.align	4


	//----- nvinfo : EIATTR_REGCOUNT
	.align		4
        /*0000*/ 	.byte	0x04, 0x2f
        /*0002*/ 	.short	(.L_1 - .L_0)
	.align		4
.L_0:
        /*0004*/ 	.word	index@(_Z4_mulmmPiS_S_S_)
        /*0008*/ 	.word	0x00000020


	//----- nvinfo : EIATTR_FRAME_SIZE
	.align		4
.L_1:
        /*000c*/ 	.byte	0x04, 0x11
        /*000e*/ 	.short	(.L_3 - .L_2)
	.align		4
.L_2:
        /*0010*/ 	.word	index@(_Z4_mulmmPiS_S_S_)
        /*0014*/ 	.word	0x00000000


	//----- nvinfo : EIATTR_MIN_STACK_SIZE
	.align		4
.L_3:
        /*0018*/ 	.byte	0x04, 0x12
        /*001a*/ 	.short	(.L_5 - .L_4)
	.align		4
.L_4:
        /*001c*/ 	.word	index@(_Z4_mulmmPiS_S_S_)
        /*0020*/ 	.word	0x00000000
.L_5:


//--------------------- .nv.compat                --------------------------
	.section	.nv.compat,"",@"SHT_CUDA_COMPAT_INFO"
	.align	4
        /*0000*/ 	.byte	0x02, 0x09, 0x00, 0x00, 0x02, 0x02, 0x01, 0x00, 0x02, 0x05, 0x05, 0x00, 0x03, 0x07, 0x01, 0x01
        /*0010*/ 	.byte	0x02, 0x03, 0x00, 0x00, 0x02, 0x06, 0x01, 0x00, 0x04, 0x0b, 0x08, 0x00, 0x09, 0x00, 0x00, 0x00
        /*0020*/ 	.byte	0x00, 0x00, 0x00, 0x00


//--------------------- .nv.info._Z4_mulmmPiS_S_S_ --------------------------
	.section	.nv.info._Z4_mulmmPiS_S_S_,"",@"SHT_CUDA_INFO"
	.sectionflags	@""
	.align	4


	//----- nvinfo : EIATTR_CUDA_API_VERSION
	.align		4
        /*0000*/ 	.byte	0x04, 0x37
        /*0002*/ 	.short	(.L_7 - .L_6)
.L_6:
        /*0004*/ 	.word	0x00000082


	//----- nvinfo : EIATTR_KPARAM_INFO
	.align		4
.L_7:
        /*0008*/ 	.byte	0x04, 0x17
        /*000a*/ 	.short	(.L_9 - .L_8)
.L_8:
        /*000c*/ 	.word	0x00000000
        /*0010*/ 	.short	0x0005
        /*0012*/ 	.short	0x0028
        /*0014*/ 	.byte	0x00, 0xf5, 0x21, 0x00


	//----- nvinfo : EIATTR_KPARAM_INFO
	.align		4
.L_9:
        /*0018*/ 	.byte	0x04, 0x17
        /*001a*/ 	.short	(.L_11 - .L_10)
.L_10:
        /*001c*/ 	.word	0x00000000
        /*0020*/ 	.short	0x0004
        /*0022*/ 	.short	0x0020
        /*0024*/ 	.byte	0x00, 0xf5, 0x21, 0x00


	//----- nvinfo : EIATTR_KPARAM_INFO
	.align		4
.L_11:
        /*0028*/ 	.byte	0x04, 0x17
        /*002a*/ 	.short	(.L_13 - .L_12)
.L_12:
        /*002c*/ 	.word	0x00000000
        /*0030*/ 	.short	0x0003
        /*0032*/ 	.short	0x0018
        /*0034*/ 	.byte	0x00, 0xf5, 0x21, 0x00


	//----- nvinfo : EIATTR_KPARAM_INFO
	.align		4
.L_13:
        /*0038*/ 	.byte	0x04, 0x17
        /*003a*/ 	.short	(.L_15 - .L_14)
.L_14:
        /*003c*/ 	.word	0x00000000
        /*0040*/ 	.short	0x0002
        /*0042*/ 	.short	0x0010
        /*0044*/ 	.byte	0x00, 0xf5, 0x21, 0x00


	//----- nvinfo : EIATTR_KPARAM_INFO
	.align		4
.L_15:
        /*0048*/ 	.byte	0x04, 0x17
        /*004a*/ 	.short	(.L_17 - .L_16)
.L_16:
        /*004c*/ 	.word	0x00000000
        /*0050*/ 	.short	0x0001
        /*0052*/ 	.short	0x0008
        /*0054*/ 	.byte	0x00, 0xf0, 0x21, 0x00


	//----- nvinfo : EIATTR_KPARAM_INFO
	.align		4
.L_17:
        /*0058*/ 	.byte	0x04, 0x17
        /*005a*/ 	.short	(.L_19 - .L_18)
.L_18:
        /*005c*/ 	.word	0x00000000
        /*0060*/ 	.short	0x0000
        /*0062*/ 	.short	0x0000
        /*0064*/ 	.byte	0x00, 0xf0, 0x21, 0x00


	//----- nvinfo : EIATTR_SPARSE_MMA_MASK
	.align		4
.L_19:
        /*0068*/ 	.byte	0x03, 0x50
        /*006a*/ 	.short	0x0000


	//----- nvinfo : EIATTR_MAXREG_COUNT
	.align		4
        /*006c*/ 	.byte	0x03, 0x1b
        /*006e*/ 	.short	0x00ff


	//----- nvinfo : EIATTR_NUM_BARRIERS
	.align		4
        /*0070*/ 	.byte	0x02, 0x4c
        /*0072*/ 	.byte	0x01
	.zero		1


	//----- nvinfo : EIATTR_MERCURY_ISA_VERSION
	.align		4
        /*0074*/ 	.byte	0x03, 0x5f
        /*0076*/ 	.short	0x0101


	//----- nvinfo : EIATTR_VRC_CTA_INIT_COUNT
	.align		4
        /*0078*/ 	.byte	0x02, 0x4a
	.zero		1
	.zero		1


	//----- nvinfo : EIATTR_EXIT_INSTR_OFFSETS
	.align		4
        /*007c*/ 	.byte	0x04, 0x1c
        /*007e*/ 	.short	(.L_21 - .L_20)


	//   ....[0]....
.L_20:
        /*0080*/ 	.word	0x000000c0


	//   ....[1]....
        /*0084*/ 	.word	0x00000a30


	//   ....[2]....
        /*0088*/ 	.word	0x00000ed0


	//   ....[3]....
        /*008c*/ 	.word	0x000011b0


	//   ....[4]....
        /*0090*/ 	.word	0x00001290


	//----- nvinfo : EIATTR_CBANK_PARAM_SIZE
	.align		4
.L_21:
        /*0094*/ 	.byte	0x03, 0x19
        /*0096*/ 	.short	0x0030


	//----- nvinfo : EIATTR_PARAM_CBANK
	.align		4
        /*0098*/ 	.byte	0x04, 0x0a
        /*009a*/ 	.short	(.L_23 - .L_22)
	.align		4
.L_22:
        /*009c*/ 	.word	index@(.nv.constant0._Z4_mulmmPiS_S_S_)
        /*00a0*/ 	.short	0x0380
        /*00a2*/ 	.short	0x0030


	//----- nvinfo : EIATTR_SW_WAR
	.align		4
.L_23:
        /*00a4*/ 	.byte	0x04, 0x36
        /*00a6*/ 	.short	(.L_25 - .L_24)
.L_24:
        /*00a8*/ 	.word	0x00000008
.L_25:


//--------------------- .nv.callgraph             --------------------------
	.section	.nv.callgraph,"",@"SHT_CUDA_CALLGRAPH"
	.align	4
	.sectionentsize	8
	.align		4
        /*0000*/ 	.word	0x00000000
	.align		4
        /*0004*/ 	.word	0xffffffff
	.align		4
        /*0008*/ 	.word	0x00000000
	.align		4
        /*000c*/ 	.word	0xfffffffe
	.align		4
        /*0010*/ 	.word	0x00000000
	.align		4
        /*0014*/ 	.word	0xfffffffd
	.align		4
        /*0018*/ 	.word	0x00000000
	.align		4
        /*001c*/ 	.word	0xfffffffc


//--------------------- .text._Z4_mulmmPiS_S_S_   --------------------------
	.section	.text._Z4_mulmmPiS_S_S_,"ax",@progbits
	.align	128
        .global         _Z4_mulmmPiS_S_S_
        .type           _Z4_mulmmPiS_S_S_,@function
        .size           _Z4_mulmmPiS_S_S_,(.L_x_6 - _Z4_mulmmPiS_S_S_)
        .other          _Z4_mulmmPiS_S_S_,@"STO_CUDA_ENTRY STV_DEFAULT"
_Z4_mulmmPiS_S_S_:
.text._Z4_mulmmPiS_S_S_:
[----:B------:R-:W-:Y:S01]  /*0000*/  LDC R1, c[0x0][0x37c] ;  /* 0x0000df00ff017b82 */ /* 0x000fe20000000800 */
[----:B------:R-:W0:Y:S07]  /*0010*/  S2R R3, SR_TID.X ;  /* 0x0000000000037919 */ /* 0x000e2e0000002100 */
[----:B------:R-:W0:Y:S01]  /*0020*/  S2UR UR4, SR_CTAID.X ;  /* 0x00000000000479c3 */ /* 0x000e220000002500 */
[----:B------:R-:W1:Y:S07]  /*0030*/  LDCU.128 UR8, c[0x0][0x380] ;  /* 0x00007000ff0877ac */ /* 0x000e6e0008000c00 */
[----:B------:R-:W0:Y:S08]  /*0040*/  LDC R0, c[0x0][0x360] ;  /* 0x0000d800ff007b82 */ /* 0x000e300000000800 */
[----:B------:R-:W-:Y:S01]  /*0050*/  BAR.SYNC.DEFER_BLOCKING 0x0 ;  /* 0x0000000000007b1d */ /* 0x000fe20000010000 */
[----:B-1----:R-:W-:-:S04]  /*0060*/  ISETP.NE.U32.AND P1, PT, RZ, UR10, PT ;  /* 0x0000000aff007c0c */ /* 0x002fc8000bf25070 */
[----:B------:R-:W-:Y:S01]  /*0070*/  ISETP.NE.AND.EX P1, PT, RZ, UR11, PT, P1 ;  /* 0x0000000bff007c0c */ /* 0x000fe2000bf25310 */
[----:B0-----:R-:W-:-:S05]  /*0080*/  IMAD R0, R0, UR4, R3 ;  /* 0x0000000400007c24 */ /* 0x001fca000f8e0203 */
[----:B------:R-:W-:Y:S02]  /*0090*/  ISETP.GE.U32.AND P0, PT, R0, UR8, PT ;  /* 0x0000000800007c0c */ /* 0x000fe4000bf06070 */
[----:B------:R-:W-:-:S04]  /*00a0*/  SHF.R.S32.HI R3, RZ, 0x1f, R0 ;  /* 0x0000001fff037819 */ /* 0x000fc80000011400 */
[----:B------:R-:W-:-:S13]  /*00b0*/  ISETP.GE.U32.OR.EX P0, PT, R3, UR9, !P1, P0 ;  /* 0x0000000903007c0c */ /* 0x000fda000cf06500 */
[----:B------:R-:W-:Y:S05]  /*00c0*/  @P0 EXIT ;  /* 0x000000000000094d */ /* 0x000fea0003800000 */
[----:B------:R-:W0:Y:S01]  /*00d0*/  LDCU.64 UR6, c[0x0][0x3a0] ;  /* 0x00007400ff0677ac */ /* 0x000e220008000a00 */
[----:B------:R-:W-:Y:S02]  /*00e0*/  UIADD3 UR5, UP0, UPT, UR10, -0x1, URZ ;  /* 0xffffffff0a057890 */ /* 0x000fe4000ff1e0ff */
[----:B------:R-:W-:Y:S02]  /*00f0*/  ULOP3.LUT UR8, UR10, 0xf, URZ, 0xc0, !UPT ;  /* 0x0000000f0a087892 */ /* 0x000fe4000f8ec0ff */
[----:B------:R-:W-:Y:S02]  /*0100*/  UIADD3.X UR4, UPT, UPT, UR11, -0x1, URZ, UP0, !UPT ;  /* 0xffffffff0b047890 */ /* 0x000fe400087fe4ff */
[----:B------:R-:W-:-:S04]  /*0110*/  UISETP.GE.U32.AND UP0, UPT, UR5, 0xf, UPT ;  /* 0x0000000f0500788c */ /* 0x000fc8000bf06070 */
[----:B------:R-:W-:Y:S01]  /*0120*/  UISETP.GE.U32.AND.EX UP0, UPT, UR4, URZ, UPT, UP0 ;  /* 0x000000ff0400728c */ /* 0x000fe2000bf06100 */
[----:B0-----:R-:W-:-:S04]  /*0130*/  LEA R2, P0, R0, UR6, 0x2 ;  /* 0x0000000600027c11 */ /* 0x001fc8000f8010ff */
[----:B------:R-:W-:Y:S01]  /*0140*/  LEA.HI.X R3, R0, UR7, R3, 0x2, P0 ;  /* 0x0000000700037c11 */ /* 0x000fe200080f1403 */
[----:B------:R-:W0:Y:S03]  /*0150*/  LDCU.64 UR6, c[0x0][0x358] ;  /* 0x00006b00ff0677ac */ /* 0x000e260008000a00 */
[----:B------:R-:W-:Y:S05]  /*0160*/  BRA.U !UP0, `(.L_x_0) ;  /* 0x0000000908287547 */ /* 0x000fea000b800000 */
[----:B------:R-:W1:Y:S01]  /*0170*/  LDCU UR5, c[0x0][0x38c] ;  /* 0x00007180ff0577ac */ /* 0x000e620008000800 */
[----:B------:R-:W-:-:S12]  /*0180*/  ULOP3.LUT UR4, UR10, 0xfffffff0, URZ, 0xc0, !UPT ;  /* 0xfffffff00a047892 */ /* 0x000fd8000f8ec0ff */
.L_x_1:
[----:B0-2---:R-:W2:Y:S01]  /*0190*/  LDG.E R15, desc[UR6][R2.64] ;  /* 0x00000006020f7981 */ /* 0x005ea2000c1e1900 */
[----:B------:R-:W2:Y:S08]  /*01a0*/  LDC.64 R6, c[0x0][0x390] ;  /* 0x0000e400ff067b82 */ /* 0x000eb00000000a00 */
[----:B------:R-:W0:Y:S08]  /*01b0*/  LDC.64 R4, c[0x0][0x398] ;  /* 0x0000e600ff047b82 */ /* 0x000e300000000a00 */
[----:B------:R-:W3:Y:S01]  /*01c0*/  LDC.64 R8, c[0x0][0x3a8] ;  /* 0x0000ea00ff087b82 */ /* 0x000ee20000000a00 */
[----:B--2---:R-:W-:-:S04]  /*01d0*/  IMAD.WIDE R10, R15, 0x4, R6 ;  /* 0x000000040f0a7825 */ /* 0x004fc800078e0206 */
[C---:B0-----:R-:W-:Y:S02]  /*01e0*/  IMAD.WIDE R12, R15.reuse, 0x4, R4 ;  /* 0x000000040f0c7825 */ /* 0x041fe400078e0204 */
[----:B------:R-:W2:Y:S04]  /*01f0*/  LDG.E R10, desc[UR6][R10.64] ;  /* 0x000000060a0a7981 */ /* 0x000ea8000c1e1900 */
[----:B------:R-:W2:Y:S01]  /*0200*/  LDG.E R13, desc[UR6][R12.64] ;  /* 0x000000060c0d7981 */ /* 0x000ea2000c1e1900 */
[----:B---3--:R-:W-:-:S04]  /*0210*/  IMAD.WIDE R14, R15, 0x4, R8 ;  /* 0x000000040f0e7825 */ /* 0x008fc800078e0208 */
[----:B--2---:R-:W-:-:S05]  /*0220*/  IMAD R21, R10, R13, RZ ;  /* 0x0000000d0a157224 */ /* 0x004fca00078e02ff */
[----:B------:R0:W-:Y:S04]  /*0230*/  STG.E desc[UR6][R14.64], R21 ;  /* 0x000000150e007986 */ /* 0x0001e8000c101906 */
[----:B------:R-:W2:Y:S02]  /*0240*/  LDG.E R23, desc[UR6][R2.64] ;  /* 0x0000000602177981 */ /* 0x000ea4000c1e1900 */
[----:B--2---:R-:W-:-:S04]  /*0250*/  IMAD.WIDE R16, R23, 0x4, R6 ;  /* 0x0000000417107825 */ /* 0x004fc800078e0206 */
[C---:B------:R-:W-:Y:S02]  /*0260*/  IMAD.WIDE R18, R23.reuse, 0x4, R4 ;  /* 0x0000000417127825 */ /* 0x040fe400078e0204 */
[----:B------:R-:W2:Y:S04]  /*0270*/  LDG.E R16, desc[UR6][R16.64] ;  /* 0x0000000610107981 */ /* 0x000ea8000c1e1900 */
[----:B------:R-:W2:Y:S01]  /*0280*/  LDG.E R19, desc[UR6][R18.64] ;  /* 0x0000000612137981 */ /* 0x000ea2000c1e1900 */
[----:B------:R-:W-:-:S04]  /*0290*/  IMAD.WIDE R10, R23, 0x4, R8 ;  /* 0x00000004170a7825 */ /* 0x000fc800078e0208 */
[----:B--2---:R-:W-:-:S05]  /*02a0*/  IMAD R23, R16, R19, RZ ;  /* 0x0000001310177224 */ /* 0x004fca00078e02ff */
[----:B------:R2:W-:Y:S04]  /*02b0*/  STG.E desc[UR6][R10.64], R23 ;  /* 0x000000170a007986 */ /* 0x0005e8000c101906 */
[----:B------:R-:W3:Y:S02]  /*02c0*/  LDG.E R25, desc[UR6][R2.64] ;  /* 0x0000000602197981 */ /* 0x000ee4000c1e1900 */
[----:B---3--:R-:W-:-:S04]  /*02d0*/  IMAD.WIDE R12, R25, 0x4, R6 ;  /* 0x00000004190c7825 */ /* 0x008fc800078e0206 */
[C---:B0-----:R-:W-:Y:S02]  /*02e0*/  IMAD.WIDE R14, R25.reuse, 0x4, R4 ;  /* 0x00000004190e7825 */ /* 0x041fe400078e0204 */
[----:B------:R-:W3:Y:S04]  /*02f0*/  LDG.E R12, desc[UR6][R12.64] ;  /* 0x000000060c0c7981 */ /* 0x000ee8000c1e1900 */
[----:B------:R-:W3:Y:S01]  /*0300*/  LDG.E R15, desc[UR6][R14.64] ;  /* 0x000000060e0f7981 */ /* 0x000ee2000c1e1900 */
[----:B------:R-:W-:-:S04]  /*0310*/  IMAD.WIDE R20, R25, 0x4, R8 ;  /* 0x0000000419147825 */ /* 0x000fc800078e0208 */
[----:B---3--:R-:W-:-:S05]  /*0320*/  IMAD R25, R12, R15, RZ ;  /* 0x0000000f0c197224 */ /* 0x008fca00078e02ff */
[----:B------:R0:W-:Y:S04]  /*0330*/  STG.E desc[UR6][R20.64], R25 ;  /* 0x0000001914007986 */ /* 0x0001e8000c101906 */
[----:B------:R-:W3:Y:S02]  /*0340*/  LDG.E R19, desc[UR6][R2.64] ;  /* 0x0000000602137981 */ /* 0x000ee4000c1e1900 */
[----:B---3--:R-:W-:-:S04]  /*0350*/  IMAD.WIDE R16, R19, 0x4, R6 ;  /* 0x0000000413107825 */ /* 0x008fc800078e0206 */
[C---:B--2---:R-:W-:Y:S02]  /*0360*/  IMAD.WIDE R10, R19.reuse, 0x4, R4 ;  /* 0x00000004130a7825 */ /* 0x044fe400078e0204 */
[----:B------:R-:W2:Y:S04]  /*0370*/  LDG.E R16, desc[UR6][R16.64] ;  /* 0x0000000610107981 */ /* 0x000ea8000c1e1900 */
[----:B------:R-:W2:Y:S01]  /*0380*/  LDG.E R11, desc[UR6][R10.64] ;  /* 0x000000060a0b7981 */ /* 0x000ea2000c1e1900 */
[----:B------:R-:W-:-:S04]  /*0390*/  IMAD.WIDE R18, R19, 0x4, R8 ;  /* 0x0000000413127825 */ /* 0x000fc800078e0208 */
[----:B--2---:R-:W-:-:S05]  /*03a0*/  IMAD R23, R16, R11, RZ ;  /* 0x0000000b10177224 */ /* 0x004fca00078e02ff */
[----:B------:R2:W-:Y:S04]  /*03b0*/  STG.E desc[UR6][R18.64], R23 ;  /* 0x0000001712007986 */ /* 0x0005e8000c101906 */
[----:B------:R-:W3:Y:S02]  /*03c0*/  LDG.E R27, desc[UR6][R2.64] ;  /* 0x00000006021b7981 */ /* 0x000ee4000c1e1900 */
[----:B---3--:R-:W-:-:S04]  /*03d0*/  IMAD.WIDE R12, R27, 0x4, R6 ;  /* 0x000000041b0c7825 */ /* 0x008fc800078e0206 */
[C---:B------:R-:W-:Y:S02]  /*03e0*/  IMAD.WIDE R14, R27.reuse, 0x4, R4 ;  /* 0x000000041b0e7825 */ /* 0x040fe400078e0204 */
[----:B------:R-:W3:Y:S04]  /*03f0*/  LDG.E R12, desc[UR6][R12.64] ;  /* 0x000000060c0c7981 */ /* 0x000ee8000c1e1900 */
[----:B------:R-:W3:Y:S01]  /*0400*/  LDG.E R15, desc[UR6][R14.64] ;  /* 0x000000060e0f7981 */ /* 0x000ee2000c1e1900 */
[----:B0-----:R-:W-:-:S04]  /*0410*/  IMAD.WIDE R20, R27, 0x4, R8 ;  /* 0x000000041b147825 */ /* 0x001fc800078e0208 */
[----:B---3--:R-:W-:-:S05]  /*0420*/  IMAD R25, R12, R15, RZ ;  /* 0x0000000f0c197224 */ /* 0x008fca00078e02ff */
[----:B------:R0:W-:Y:S04]  /*0430*/  STG.E desc[UR6][R20.64], R25 ;  /* 0x0000001914007986 */ /* 0x0001e8000c101906 */
[----:B------:R-:W3:Y:S02]  /*0440*/  LDG.E R27, desc[UR6][R2.64] ;  /* 0x00000006021b7981 */ /* 0x000ee4000c1e1900 */
[----:B---3--:R-:W-:-:S04]  /*0450*/  IMAD.WIDE R10, R27, 0x4, R6 ;  /* 0x000000041b0a7825 */ /* 0x008fc800078e0206 */
[C---:B------:R-:W-:Y:S02]  /*0460*/  IMAD.WIDE R16, R27.reuse, 0x4, R4 ;  /* 0x000000041b107825 */ /* 0x040fe400078e0204 */
[----:B------:R-:W3:Y:S04]  /*0470*/  LDG.E R10, desc[UR6][R10.64] ;  /* 0x000000060a0a7981 */ /* 0x000ee8000c1e1900 */
[----:B------:R-:W3:Y:S01]  /*0480*/  LDG.E R17, desc[UR6][R16.64] ;  /* 0x0000000610117981 */ /* 0x000ee2000c1e1900 */
[----:B--2---:R-:W-:-:S04]  /*0490*/  IMAD.WIDE R18, R27, 0x4, R8 ;  /* 0x000000041b127825 */ /* 0x004fc800078e0208 */
[----:B---3--:R-:W-:-:S05]  /*04a0*/  IMAD R23, R10, R17, RZ ;  /* 0x000000110a177224 */ /* 0x008fca00078e02ff */
        /* <DEDUP_REMOVED lines=78> */
[----:B------:R-:W-:Y:S01]  /*0990*/  IMAD.WIDE R8, R17, 0x4, R8 ;  /* 0x0000000411087825 */ /* 0x000fe200078e0208 */
[----:B------:R-:W-:-:S04]  /*09a0*/  UIADD3 UR4, UP0, UPT, UR4, -0x10, URZ ;  /* 0xfffffff004047890 */ /* 0x000fc8000ff1e0ff */
[----:B-1----:R-:W-:Y:S02]  /*09b0*/  UIADD3.X UR5, UPT, UPT, UR5, -0x1, URZ, UP0, !UPT ;  /* 0xffffffff05057890 */ /* 0x002fe400087fe4ff */
[----:B------:R-:W-:-:S04]  /*09c0*/  UISETP.NE.U32.AND UP0, UPT, UR4, URZ, UPT ;  /* 0x000000ff0400728c */ /* 0x000fc8000bf05070 */
[----:B------:R-:W-:Y:S01]  /*09d0*/  UISETP.NE.AND.EX UP0, UPT, UR5, URZ, UPT, UP0 ;  /* 0x000000ff0500728c */ /* 0x000fe2000bf05300 */
[----:B---3--:R-:W-:-:S05]  /*09e0*/  IMAD R13, R6, R5, RZ ;  /* 0x00000005060d7224 */ /* 0x008fca00078e02ff */
[----:B------:R2:W-:Y:S03]  /*09f0*/  STG.E desc[UR6][R8.64], R13 ;  /* 0x0000000d08007986 */ /* 0x0005e6000c101906 */
[----:B------:R-:W-:Y:S05]  /*0a00*/  BRA.U UP0, `(.L_x_1) ;  /* 0xfffffff500e07547 */ /* 0x000fea000b83ffff */
.L_x_0:
[----:B------:R-:W-:-:S04]  /*0a10*/  ISETP.NE.U32.AND P0, PT, RZ, UR8, PT ;  /* 0x00000008ff007c0c */ /* 0x000fc8000bf05070 */
[----:B------:R-:W-:-:S13]  /*0a20*/  ISETP.NE.AND.EX P0, PT, RZ, RZ, PT, P0 ;  /* 0x000000ffff00720c */ /* 0x000fda0003f05300 */
[----:B0-----:R-:W-:Y:S05]  /*0a30*/  @!P0 EXIT ;  /* 0x000000000000894d */ /* 0x001fea0003800000 */
[----:B------:R-:W-:Y:S02]  /*0a40*/  UISETP.GE.U32.AND UP0, UPT, UR8, 0x8, UPT ;  /* 0x000000080800788c */ /* 0x000fe4000bf06070 */
[----:B------:R-:W-:Y:S02]  /*0a50*/  ULOP3.LUT UR4, UR10, 0x7, URZ, 0xc0, !UPT ;  /* 0x000000070a047892 */ /* 0x000fe4000f8ec0ff */
[----:B------:R-:W-:-:S09]  /*0a60*/  UISETP.GE.U32.AND.EX UP0, UPT, URZ, URZ, UPT, UP0 ;  /* 0x000000ffff00728c */ /* 0x000fd2000bf06100 */
[----:B------:R-:W-:Y:S05]  /*0a70*/  BRA.U !UP0, `(.L_x_2) ;  /* 0x00000005080c7547 */ /* 0x000fea000b800000 */
[----:B------:R-:W3:Y:S01]  /*0a80*/  LDG.E R15, desc[UR6][R2.64] ;  /* 0x00000006020f7981 */ /* 0x000ee2000c1e1900 */
[----:B------:R-:W3:Y:S08]  /*0a90*/  LDC.64 R6, c[0x0][0x390] ;  /* 0x0000e400ff067b82 */ /* 0x000ef00000000a00 */
[----:B------:R-:W0:Y:S08]  /*0aa0*/  LDC.64 R4, c[0x0][0x398] ;  /* 0x0000e600ff047b82 */ /* 0x000e300000000a00 */
[----:B--2---:R-:W1:Y:S01]  /*0ab0*/  LDC.64 R8, c[0x0][0x3a8] ;  /* 0x0000ea00ff087b82 */ /* 0x004e620000000a00 */
[----:B---3--:R-:W-:-:S04]  /*0ac0*/  IMAD.WIDE R10, R15, 0x4, R6 ;  /* 0x000000040f0a7825 */ /* 0x008fc800078e0206 */
[C---:B0-----:R-:W-:Y:S02]  /*0ad0*/  IMAD.WIDE R12, R15.reuse, 0x4, R4 ;  /* 0x000000040f0c7825 */ /* 0x041fe400078e0204 */
[----:B------:R-:W2:Y:S04]  /*0ae0*/  LDG.E R10, desc[UR6][R10.64] ;  /* 0x000000060a0a7981 */ /* 0x000ea8000c1e1900 */
[----:B------:R-:W2:Y:S01]  /*0af0*/  LDG.E R13, desc[UR6][R12.64] ;  /* 0x000000060c0d7981 */ /* 0x000ea2000c1e1900 */
[----:B-1----:R-:W-:-:S04]  /*0b00*/  IMAD.WIDE R14, R15, 0x4, R8 ;  /* 0x000000040f0e7825 */ /* 0x002fc800078e0208 */
        /* <DEDUP_REMOVED lines=10> */
[----:B------:R-:W2:Y:S02]  /*0bb0*/  LDG.E R25, desc[UR6][R2.64] ;  /* 0x0000000602197981 */ /* 0x000ea4000c1e1900 */
[----:B--2---:R-:W-:-:S04]  /*0bc0*/  IMAD.WIDE R12, R25, 0x4, R6 ;  /* 0x00000004190c7825 */ /* 0x004fc800078e0206 */
[C---:B0-----:R-:W-:Y:S02]  /*0bd0*/  IMAD.WIDE R14, R25.reuse, 0x4, R4 ;  /* 0x00000004190e7825 */ /* 0x041fe400078e0204 */
[----:B------:R-:W2:Y:S04]  /*0be0*/  LDG.E R12, desc[UR6][R12.64] ;  /* 0x000000060c0c7981 */ /* 0x000ea8000c1e1900 */
[----:B------:R-:W2:Y:S01]  /*0bf0*/  LDG.E R15, desc[UR6][R14.64] ;  /* 0x000000060e0f7981 */ /* 0x000ea2000c1e1900 */
[----:B------:R-:W-:-:S04]  /*0c00*/  IMAD.WIDE R20, R25, 0x4, R8 ;  /* 0x0000000419147825 */ /* 0x000fc800078e0208 */
[----:B--2---:R-:W-:-:S05]  /*0c10*/  IMAD R25, R12, R15, RZ ;  /* 0x0000000f0c197224 */ /* 0x004fca00078e02ff */
[----:B------:R0:W-:Y:S04]  /*0c20*/  STG.E desc[UR6][R20.64], R25 ;  /* 0x0000001914007986 */ /* 0x0001e8000c101906 */
[----:B------:R-:W2:Y:S02]  /*0c30*/  LDG.E R19, desc[UR6][R2.64] ;  /* 0x0000000602137981 */ /* 0x000ea4000c1e1900 */
[----:B--2---:R-:W-:-:S04]  /*0c40*/  IMAD.WIDE R16, R19, 0x4, R6 ;  /* 0x0000000413107825 */ /* 0x004fc800078e0206 */
[C---:B-1----:R-:W-:Y:S02]  /*0c50*/  IMAD.WIDE R10, R19.reuse, 0x4, R4 ;  /* 0x00000004130a7825 */ /* 0x042fe400078e0204 */
[----:B------:R-:W2:Y:S04]  /*0c60*/  LDG.E R16, desc[UR6][R16.64] ;  /* 0x0000000610107981 */ /* 0x000ea8000c1e1900 */
[----:B------:R-:W2:Y:S01]  /*0c70*/  LDG.E R11, desc[UR6][R10.64] ;  /* 0x000000060a0b7981 */ /* 0x000ea2000c1e1900 */
[----:B------:R-:W-:-:S04]  /*0c80*/  IMAD.WIDE R18, R19, 0x4, R8 ;  /* 0x0000000413127825 */ /* 0x000fc800078e0208 */
[----:B--2---:R-:W-:-:S05]  /*0c90*/  IMAD R23, R16, R11, RZ ;  /* 0x0000000b10177224 */ /* 0x004fca00078e02ff */
[----:B------:R1:W-:Y:S04]  /*0ca0*/  STG.E desc[UR6][R18.64], R23 ;  /* 0x0000001712007986 */ /* 0x0003e8000c101906 */
[----:B------:R-:W2:Y:S02]  /*0cb0*/  LDG.E R27, desc[UR6][R2.64] ;  /* 0x00000006021b7981 */ /* 0x000ea4000c1e1900 */
[----:B--2---:R-:W-:-:S04]  /*0cc0*/  IMAD.WIDE R12, R27, 0x4, R6 ;  /* 0x000000041b0c7825 */ /* 0x004fc800078e0206 */
[C---:B------:R-:W-:Y:S02]  /*0cd0*/  IMAD.WIDE R14, R27.reuse, 0x4, R4 ;  /* 0x000000041b0e7825 */ /* 0x040fe400078e0204 */
[----:B------:R-:W2:Y:S04]  /*0ce0*/  LDG.E R12, desc[UR6][R12.64] ;  /* 0x000000060c0c7981 */ /* 0x000ea8000c1e1900 */
[----:B------:R-:W2:Y:S01]  /*0cf0*/  LDG.E R15, desc[UR6][R14.64] ;  /* 0x000000060e0f7981 */ /* 0x000ea2000c1e1900 */
[----:B0-----:R-:W-:-:S04]  /*0d00*/  IMAD.WIDE R20, R27, 0x4, R8 ;  /* 0x000000041b147825 */ /* 0x001fc800078e0208 */
[----:B--2---:R-:W-:-:S05]  /*0d10*/  IMAD R25, R12, R15, RZ ;  /* 0x0000000f0c197224 */ /* 0x004fca00078e02ff */
[----:B------:R0:W-:Y:S04]  /*0d20*/  STG.E desc[UR6][R20.64], R25 ;  /* 0x0000001914007986 */ /* 0x0001e8000c101906 */
[----:B------:R-:W2:Y:S02]  /*0d30*/  LDG.E R27, desc[UR6][R2.64] ;  /* 0x00000006021b7981 */ /* 0x000ea4000c1e1900 */
[----:B--2---:R-:W-:-:S04]  /*0d40*/  IMAD.WIDE R10, R27, 0x4, R6 ;  /* 0x000000041b0a7825 */ /* 0x004fc800078e0206 */
[C---:B------:R-:W-:Y:S02]  /*0d50*/  IMAD.WIDE R16, R27.reuse, 0x4, R4 ;  /* 0x000000041b107825 */ /* 0x040fe400078e0204 */
        /* <DEDUP_REMOVED lines=20> */
[----:B------:R1:W-:Y:S02]  /*0ea0*/  STG.E desc[UR6][R8.64], R13 ;  /* 0x0000000d08007986 */ /* 0x0003e4000c101906 */
.L_x_2:
[----:B------:R-:W-:-:S04]  /*0eb0*/  ISETP.NE.U32.AND P0, PT, RZ, UR4, PT ;  /* 0x00000004ff007c0c */ /* 0x000fc8000bf05070 */
[----:B------:R-:W-:-:S13]  /*0ec0*/  ISETP.NE.AND.EX P0, PT, RZ, RZ, PT, P0 ;  /* 0x000000ffff00720c */ /* 0x000fda0003f05300 */
[----:B------:R-:W-:Y:S05]  /*0ed0*/  @!P0 EXIT ;  /* 0x000000000000894d */ /* 0x000fea0003800000 */
[----:B------:R-:W0:Y:S01]  /*0ee0*/  LDC.64 R4, c[0x0][0x3a8] ;  /* 0x0000ea00ff047b82 */ /* 0x000e220000000a00 */
[----:B------:R-:W-:Y:S02]  /*0ef0*/  UISETP.GE.U32.AND UP0, UPT, UR4, 0x4, UPT ;  /* 0x000000040400788c */ /* 0x000fe4000bf06070 */
[----:B------:R-:W-:Y:S02]  /*0f00*/  ULOP3.LUT UR5, UR10, 0x3, URZ, 0xc0, !UPT ;  /* 0x000000030a057892 */ /* 0x000fe4000f8ec0ff */
[----:B------:R-:W-:Y:S01]  /*0f10*/  UISETP.GE.U32.AND.EX UP0, UPT, URZ, URZ, UPT, UP0 ;  /* 0x000000ffff00728c */ /* 0x000fe2000bf06100 */
[----:B------:R-:W-:Y:S02]  /*0f20*/  UMOV UR4, URZ ;  /* 0x000000ff00047c82 */ /* 0x000fe40008000000 */
[----:B------:R-:W3:Y:S08]  /*0f30*/  LDC.64 R6, c[0x0][0x390] ;  /* 0x0000e400ff067b82 */ /* 0x000ef00000000a00 */
[----:B-12---:R-:W1:Y:S01]  /*0f40*/  LDC.64 R8, c[0x0][0x398] ;  /* 0x0000e600ff087b82 */ /* 0x006e620000000a00 */
[----:B------:R-:W-:Y:S05]  /*0f50*/  BRA.U !UP0, `(.L_x_3) ;  /* 0x00000001088c7547 */ /* 0x000fea000b800000 */
[----:B------:R-:W2:Y:S01]  /*0f60*/  LDG.E R21, desc[UR6][R2.64] ;  /* 0x0000000602157981 */ /* 0x000ea2000c1e1900 */
[----:B------:R-:W2:Y:S08]  /*0f70*/  LDC.64 R12, c[0x0][0x390] ;  /* 0x0000e400ff0c7b82 */ /* 0x000eb00000000a00 */
[----:B------:R-:W4:Y:S08]  /*0f80*/  LDC.64 R10, c[0x0][0x398] ;  /* 0x0000e600ff0a7b82 */ /* 0x000f300000000a00 */
[----:B------:R-:W5:Y:S01]  /*0f90*/  LDC.64 R14, c[0x0][0x3a8] ;  /* 0x0000ea00ff0e7b82 */ /* 0x000f620000000a00 */
[----:B--2---:R-:W-:-:S04]  /*0fa0*/  IMAD.WIDE R16, R21, 0x4, R12 ;  /* 0x0000000415107825 */ /* 0x004fc800078e020c */
[C---:B----4-:R-:W-:Y:S02]  /*0fb0*/  IMAD.WIDE R18, R21.reuse, 0x4, R10 ;  /* 0x0000000415127825 */ /* 0x050fe400078e020a */
[----:B------:R-:W2:Y:S04]  /*0fc0*/  LDG.E R16, desc[UR6][R16.64] ;  /* 0x0000000610107981 */ /* 0x000ea8000c1e1900 */
[----:B------:R-:W2:Y:S01]  /*0fd0*/  LDG.E R19, desc[UR6][R18.64] ;  /* 0x0000000612137981 */ /* 0x000ea2000c1e1900 */
[----:B-----5:R-:W-:-:S04]  /*0fe0*/  IMAD.WIDE R20, R21, 0x4, R14 ;  /* 0x0000000415147825 */ /* 0x020fc800078e020e */
[----:B--2---:R-:W-:-:S05]  /*0ff0*/  IMAD R27, R16, R19, RZ ;  /* 0x00000013101b7224 */ /* 0x004fca00078e02ff */
[----:B------:R2:W-:Y:S04]  /*1000*/  STG.E desc[UR6][R20.64], R27 ;  /* 0x0000001b14007986 */ /* 0x0005e8000c101906 */
[----:B------:R-:W4:Y:S02]  /*1010*/  LDG.E R29, desc[UR6][R2.64] ;  /* 0x00000006021d7981 */ /* 0x000f24000c1e1900 */
[----:B----4-:R-:W-:-:S04]  /*1020*/  IMAD.WIDE R22, R29, 0x4, R12 ;  /* 0x000000041d167825 */ /* 0x010fc800078e020c */
[C---:B------:R-:W-:Y:S02]  /*1030*/  IMAD.WIDE R24, R29.reuse, 0x4, R10 ;  /* 0x000000041d187825 */ /* 0x040fe400078e020a */
[----:B------:R-:W4:Y:S04]  /*1040*/  LDG.E R22, desc[UR6][R22.64] ;  /* 0x0000000616167981 */ /* 0x000f28000c1e1900 */
[----:B------:R-:W4:Y:S01]  /*1050*/  LDG.E R25, desc[UR6][R24.64] ;  /* 0x0000000618197981 */ /* 0x000f22000c1e1900 */
[----:B------:R-:W-:-:S04]  /*1060*/  IMAD.WIDE R16, R29, 0x4, R14 ;  /* 0x000000041d107825 */ /* 0x000fc800078e020e */
[----:B----4-:R-:W-:-:S05]  /*1070*/  IMAD R29, R22, R25, RZ ;  /* 0x00000019161d7224 */ /* 0x010fca00078e02ff */
[----:B------:R4:W-:Y:S04]  /*1080*/  STG.E desc[UR6][R16.64], R29 ;  /* 0x0000001d10007986 */ /* 0x0009e8000c101906 */
[----:B------:R-:W5:Y:S02]  /*1090*/  LDG.E R26, desc[UR6][R2.64] ;  /* 0x00000006021a7981 */ /* 0x000f64000c1e1900 */
[----:B-----5:R-:W-:-:S04]  /*10a0*/  IMAD.WIDE R18, R26, 0x4, R12 ;  /* 0x000000041a127825 */ /* 0x020fc800078e020c */
[C---:B--2---:R-:W-:Y:S02]  /*10b0*/  IMAD.WIDE R20, R26.reuse, 0x4, R10 ;  /* 0x000000041a147825 */ /* 0x044fe400078e020a */
[----:B------:R-:W2:Y:S04]  /*10c0*/  LDG.E R18, desc[UR6][R18.64] ;  /* 0x0000000612127981 */ /* 0x000ea8000c1e1900 */
[----:B------:R-:W2:Y:S01]  /*10d0*/  LDG.E R21, desc[UR6][R20.64] ;  /* 0x0000000614157981 */ /* 0x000ea2000c1e1900 */
[----:B------:R-:W-:-:S04]  /*10e0*/  IMAD.WIDE R26, R26, 0x4, R14 ;  /* 0x000000041a1a7825 */ /* 0x000fc800078e020e */
[----:B--2---:R-:W-:-:S05]  /*10f0*/  IMAD R23, R18, R21, RZ ;  /* 0x0000001512177224 */ /* 0x004fca00078e02ff */
[----:B------:R2:W-:Y:S04]  /*1100*/  STG.E desc[UR6][R26.64], R23 ;  /* 0x000000171a007986 */ /* 0x0005e8000c101906 */
[----:B------:R-:W5:Y:S02]  /*1110*/  LDG.E R25, desc[UR6][R2.64] ;  /* 0x0000000602197981 */ /* 0x000f64000c1e1900 */
[----:B-----5:R-:W-:-:S04]  /*1120*/  IMAD.WIDE R12, R25, 0x4, R12 ;  /* 0x00000004190c7825 */ /* 0x020fc800078e020c */
[C---:B------:R-:W-:Y:S02]  /*1130*/  IMAD.WIDE R10, R25.reuse, 0x4, R10 ;  /* 0x00000004190a7825 */ /* 0x040fe400078e020a */
[----:B------:R-:W4:Y:S04]  /*1140*/  LDG.E R12, desc[UR6][R12.64] ;  /* 0x000000060c0c7981 */ /* 0x000f28000c1e1900 */
[----:B------:R-:W4:Y:S01]  /*1150*/  LDG.E R11, desc[UR6][R10.64] ;  /* 0x000000060a0b7981 */ /* 0x000f22000c1e1900 */
[----:B------:R-:W-:-:S04]  /*1160*/  IMAD.WIDE R14, R25, 0x4, R14 ;  /* 0x00000004190e7825 */ /* 0x000fc800078e020e */
[----:B----4-:R-:W-:-:S05]  /*1170*/  IMAD R17, R12, R11, RZ ;  /* 0x0000000b0c117224 */ /* 0x010fca00078e02ff */
[----:B------:R2:W-:Y:S02]  /*1180*/  STG.E desc[UR6][R14.64], R17 ;  /* 0x000000110e007986 */ /* 0x0005e4000c101906 */
.L_x_3:
[----:B------:R-:W-:-:S04]  /*1190*/  ISETP.NE.U32.AND P0, PT, RZ, UR5, PT ;  /* 0x00000005ff007c0c */ /* 0x000fc8000bf05070 */
[----:B------:R-:W-:-:S13]  /*11a0*/  ISETP.NE.AND.EX P0, PT, RZ, UR4, PT, P0 ;  /* 0x00000004ff007c0c */ /* 0x000fda000bf05300 */
[----:B------:R-:W-:Y:S05]  /*11b0*/  @!P0 EXIT ;  /* 0x000000000000894d */ /* 0x000fea0003800000 */
.L_x_4:
[----:B--2-4-:R-:W3:Y:S02]  /*11c0*/  LDG.E R15, desc[UR6][R2.64] ;  /* 0x00000006020f7981 */ /* 0x014ee4000c1e1900 */
[----:B---3--:R-:W-:-:S04]  /*11d0*/  IMAD.WIDE R10, R15, 0x4, R6 ;  /* 0x000000040f0a7825 */ /* 0x008fc800078e0206 */
[C---:B-1----:R-:W-:Y:S02]  /*11e0*/  IMAD.WIDE R12, R15.reuse, 0x4, R8 ;  /* 0x000000040f0c7825 */ /* 0x042fe400078e0208 */
[----:B------:R-:W2:Y:S04]  /*11f0*/  LDG.E R10, desc[UR6][R10.64] ;  /* 0x000000060a0a7981 */ /* 0x000ea8000c1e1900 */
[----:B------:R-:W2:Y:S01]  /*1200*/  LDG.E R13, desc[UR6][R12.64] ;  /* 0x000000060c0d7981 */ /* 0x000ea2000c1e1900 */
[----:B0-----:R-:W-:Y:S01]  /*1210*/  IMAD.WIDE R14, R15, 0x4, R4 ;  /* 0x000000040f0e7825 */ /* 0x001fe200078e0204 */
[----:B------:R-:W-:-:S04]  /*1220*/  UIADD3 UR5, UP0, UPT, UR5, -0x1, URZ ;  /* 0xffffffff05057890 */ /* 0x000fc8000ff1e0ff */
[----:B------:R-:W-:Y:S02]  /*1230*/  UIADD3.X UR4, UPT, UPT, UR4, -0x1, URZ, UP0, !UPT ;  /* 0xffffffff04047890 */ /* 0x000fe400087fe4ff */
[----:B------:R-:W-:-:S04]  /*1240*/  UISETP.NE.U32.AND UP0, UPT, UR5, URZ, UPT ;  /* 0x000000ff0500728c */ /* 0x000fc8000bf05070 */
[----:B------:R-:W-:Y:S01]  /*1250*/  UISETP.NE.AND.EX UP0, UPT, UR4, URZ, UPT, UP0 ;  /* 0x000000ff0400728c */ /* 0x000fe2000bf05300 */
[----:B--2---:R-:W-:-:S05]  /*1260*/  IMAD R17, R10, R13, RZ ;  /* 0x0000000d0a117224 */ /* 0x004fca00078e02ff */
[----:B------:R4:W-:Y:S03]  /*1270*/  STG.E desc[UR6][R14.64], R17 ;  /* 0x000000110e007986 */ /* 0x0009e6000c101906 */
[----:B------:R-:W-:Y:S05]  /*1280*/  BRA.U UP0, `(.L_x_4) ;  /* 0xfffffffd00cc7547 */ /* 0x000fea000b83ffff */
[----:B------:R-:W-:Y:S05]  /*1290*/  EXIT ;  /* 0x000000000000794d */ /* 0x000fea0003800000 */
.L_x_5:
[----:B------:R-:W-:-:S00]  /*12a0*/  BRA `(.L_x_5) ;  /* 0xfffffffc00fc7947 */ /* 0x000fc0000383ffff */
[----:B------:R-:W-:-:S00]  /*12b0*/  NOP ;  /* 0x0000000000007918 */ /* 0x000fc00000000000 */
        /* <DEDUP_REMOVED lines=12> */
.L_x_6:


//--------------------- .nv.shared.reserved.0     --------------------------
	.section	.nv.shared.reserved.0,"aw",@nobits
	.weak		__nv_reservedSMEM_offset_0_alias
	.size		__nv_reservedSMEM_offset_0_alias, 0, 64
	.other		__nv_reservedSMEM_offset_0_alias,@"STO_CUDA_RESERVED_SHARED STV_DEFAULT"
__nv_reservedSMEM_offset_0_alias:
	.zero		0
	.zero		64


//--------------------- .nv.constant0._Z4_mulmmPiS_S_S_ --------------------------
	.section	.nv.constant0._Z4_mulmmPiS_S_S_,"a",@progbits
	.sectionflags	@""
	.align	4
.nv.constant0._Z4_mulmmPiS_S_S_:
	.zero		944


//--------------------- SYMBOLS --------------------------

	.type		.nv.reservedSmem.offset0,@object
	.size		.nv.reservedSmem.offset0,0x4
